//
// Generated by NVIDIA NVVM Compiler
//
// Compiler Build ID: CL-36424714
// Cuda compilation tools, release 13.0, V13.0.88
// Based on NVVM 20.0.0
//

.version 9.0
.target sm_100
.address_size 64

	// .globl	_Z18readMatrixRowByRowPiS_i

.visible .entry _Z18readMatrixRowByRowPiS_i(
	.param .u64 .ptr .align 1 _Z18readMatrixRowByRowPiS_i_param_0,
	.param .u64 .ptr .align 1 _Z18readMatrixRowByRowPiS_i_param_1,
	.param .u32 _Z18readMatrixRowByRowPiS_i_param_2
)
{
	.reg .pred 	%p<2>;
	.reg .b32 	%r<8>;
	.reg .b64 	%rd<8>;

	ld.param.u64 	%rd1, [_Z18readMatrixRowByRowPiS_i_param_0];
	ld.param.u64 	%rd2, [_Z18readMatrixRowByRowPiS_i_param_1];
	ld.param.u32 	%r2, [_Z18readMatrixRowByRowPiS_i_param_2];
	mov.u32 	%r3, %tid.x;
	mov.u32 	%r4, %ctaid.x;
	mov.u32 	%r5, %ntid.x;
	mad.lo.s32 	%r1, %r4, %r5, %r3;
	mul.lo.s32 	%r6, %r2, %r2;
	setp.ge.s32 	%p1, %r1, %r6;
	@%p1 bra 	$L__BB0_2;
	cvta.to.global.u64 	%rd3, %rd1;
	cvta.to.global.u64 	%rd4, %rd2;
	mul.wide.s32 	%rd5, %r1, 4;
	add.s64 	%rd6, %rd3, %rd5;
	ld.global.u32 	%r7, [%rd6];
	add.s64 	%rd7, %rd4, %rd5;
	st.global.u32 	[%rd7], %r7;
$L__BB0_2:
	ret;

}
	// .globl	_Z24readMatrixColumnByColumnPiS_i
.visible .entry _Z24readMatrixColumnByColumnPiS_i(
	.param .u64 .ptr .align 1 _Z24readMatrixColumnByColumnPiS_i_param_0,
	.param .u64 .ptr .align 1 _Z24readMatrixColumnByColumnPiS_i_param_1,
	.param .u32 _Z24readMatrixColumnByColumnPiS_i_param_2
)
{
	.reg .pred 	%p<2>;
	.reg .b32 	%r<12>;
	.reg .b64 	%rd<9>;

	ld.param.u64 	%rd1, [_Z24readMatrixColumnByColumnPiS_i_param_0];
	ld.param.u64 	%rd2, [_Z24readMatrixColumnByColumnPiS_i_param_1];
	ld.param.u32 	%r2, [_Z24readMatrixColumnByColumnPiS_i_param_2];
	mov.u32 	%r3, %tid.x;
	mov.u32 	%r4, %ctaid.x;
	mov.u32 	%r5, %ntid.x;
	mad.lo.s32 	%r1, %r4, %r5, %r3;
	mul.lo.s32 	%r6, %r2, %r2;
	setp.ge.s32 	%p1, %r1, %r6;
	@%p1 bra 	$L__BB1_2;
	cvta.to.global.u64 	%rd3, %rd1;
	cvta.to.global.u64 	%rd4, %rd2;
	div.s32 	%r7, %r1, %r2;
	mul.lo.s32 	%r8, %r7, %r2;
	sub.s32 	%r9, %r1, %r8;
	mad.lo.s32 	%r10, %r9, %r2, %r7;
	mul.wide.s32 	%rd5, %r10, 4;
	add.s64 	%rd6, %rd3, %rd5;
	ld.global.u32 	%r11, [%rd6];
	mul.wide.s32 	%rd7, %r1, 4;
	add.s64 	%rd8, %rd4, %rd7;
	st.global.u32 	[%rd8], %r11;
$L__BB1_2:
	ret;

}


// ===== COMPILED SASS (sm_100) =====

	.target	sm_100

	.elftype	@"ET_EXEC"


//--------------------- .note.nv.tkinfo           --------------------------
	.section	.note.nv.tkinfo,"",@"SHT_NOTE"
	.sectionflags	@"SHF_NOTE_NV_TKINFO"
	.tkinfo
        /*0018*/ 	.word	0x00000002
        /*0030*/ 	.string	""
        /*0030*/ 	.string	"ptxas"
        /*0030*/ 	.string	"Cuda compilation tools, release 13.0, V13.0.88"
        /*0030*/ 	.string	"Build cuda_13.0.r13.0/compiler.36424714_0"
        /*0030*/ 	.string	"-arch sm_100 -m 64 "



//--------------------- .note.nv.cuinfo           --------------------------
	.section	.note.nv.cuinfo,"",@"SHT_NOTE"
	.sectionflags	@"SHF_NOTE_NV_CUINFO"
        /*0018*/ 	.short	0x0002
        /*001a*/ 	.short	0x0064
        /*001c*/ 	.short	0x0082
	.zero		2


//--------------------- .nv.info                  --------------------------
	.section	.nv.info,"",@"SHT_CUDA_INFO"
	.align	4


	//----- nvinfo : EIATTR_REGCOUNT
	.align		4
        /*0000*/ 	.byte	0x04, 0x2f
        /*0002*/ 	.short	(.L_1 - .L_0)
	.align		4
.L_0:
        /*0004*/ 	.word	index@(_Z18readMatrixRowByRowPiS_i)
        /*0008*/ 	.word	0x0000000a


	//----- nvinfo : EIATTR_FRAME_SIZE
	.align		4
.L_1:
        /*000c*/ 	.byte	0x04, 0x11
        /*000e*/ 	.short	(.L_3 - .L_2)
	.align		4
.L_2:
        /*0010*/ 	.word	index@(_Z18readMatrixRowByRowPiS_i)
        /*0014*/ 	.word	0x00000000


	//----- nvinfo : EIATTR_REGCOUNT
	.align		4
.L_3:
        /*0018*/ 	.byte	0x04, 0x2f
        /*001a*/ 	.short	(.L_5 - .L_4)
	.align		4
.L_4:
        /*001c*/ 	.word	index@(_Z24readMatrixColumnByColumnPiS_i)
        /*0020*/ 	.word	0x0000000c


	//----- nvinfo : EIATTR_FRAME_SIZE
	.align		4
.L_5:
        /*0024*/ 	.byte	0x04, 0x11
        /*0026*/ 	.short	(.L_7 - .L_6)
	.align		4
.L_6:
        /*0028*/ 	.word	index@(_Z24readMatrixColumnByColumnPiS_i)
        /*002c*/ 	.word	0x00000000


	//----- nvinfo : EIATTR_MIN_STACK_SIZE
	.align		4
.L_7:
        /*0030*/ 	.byte	0x04, 0x12
        /*0032*/ 	.short	(.L_9 - .L_8)
	.align		4
.L_8:
        /*0034*/ 	.word	index@(_Z24readMatrixColumnByColumnPiS_i)
        /*0038*/ 	.word	0x00000000


	//----- nvinfo : EIATTR_MIN_STACK_SIZE
	.align		4
.L_9:
        /*003c*/ 	.byte	0x04, 0x12
        /*003e*/ 	.short	(.L_11 - .L_10)
	.align		4
.L_10:
        /*0040*/ 	.word	index@(_Z18readMatrixRowByRowPiS_i)
        /*0044*/ 	.word	0x00000000
.L_11:


//--------------------- .nv.compat                --------------------------
	.section	.nv.compat,"",@"SHT_CUDA_COMPAT_INFO"
	.align	4
        /*0000*/ 	.byte	0x02, 0x09, 0x00, 0x00, 0x02, 0x02, 0x01, 0x00, 0x02, 0x05, 0x05, 0x00, 0x03, 0x07, 0x01, 0x01
        /*0010*/ 	.byte	0x02, 0x03, 0x00, 0x00, 0x02, 0x06, 0x01, 0x00, 0x04, 0x0b, 0x08, 0x00, 0x09, 0x00, 0x00, 0x00
        /*0020*/ 	.byte	0x00, 0x00, 0x00, 0x00


//--------------------- .nv.info._Z24readMatrixColumnByColumnPiS_i --------------------------
	.section	.nv.info._Z24readMatrixColumnByColumnPiS_i,"",@"SHT_CUDA_INFO"
	.sectionflags	@""
	.align	4


	//----- nvinfo : EIATTR_CUDA_API_VERSION
	.align		4
        /*0000*/ 	.byte	0x04, 0x37
        /*0002*/ 	.short	(.L_13 - .L_12)
.L_12:
        /*0004*/ 	.word	0x00000082


	//----- nvinfo : EIATTR_KPARAM_INFO
	.align		4
.L_13:
        /*0008*/ 	.byte	0x04, 0x17
        /*000a*/ 	.short	(.L_15 - .L_14)
.L_14:
        /*000c*/ 	.word	0x00000000
        /*0010*/ 	.short	0x0002
        /*0012*/ 	.short	0x0010
        /*0014*/ 	.byte	0x00, 0xf0, 0x11, 0x00


	//----- nvinfo : EIATTR_KPARAM_INFO
	.align		4
.L_15:
        /*0018*/ 	.byte	0x04, 0x17
        /*001a*/ 	.short	(.L_17 - .L_16)
.L_16:
        /*001c*/ 	.word	0x00000000
        /*0020*/ 	.short	0x0001
        /*0022*/ 	.short	0x0008
        /*0024*/ 	.byte	0x00, 0xf5, 0x21, 0x00


	//----- nvinfo : EIATTR_KPARAM_INFO
	.align		4
.L_17:
        /*0028*/ 	.byte	0x04, 0x17
        /*002a*/ 	.short	(.L_19 - .L_18)
.L_18:
        /*002c*/ 	.word	0x00000000
        /*0030*/ 	.short	0x0000
        /*0032*/ 	.short	0x0000
        /*0034*/ 	.byte	0x00, 0xf5, 0x21, 0x00


	//----- nvinfo : EIATTR_SPARSE_MMA_MASK
	.align		4
.L_19:
        /*0038*/ 	.byte	0x03, 0x50
        /*003a*/ 	.short	0x0000


	//----- nvinfo : EIATTR_MAXREG_COUNT
	.align		4
        /*003c*/ 	.byte	0x03, 0x1b
        /*003e*/ 	.short	0x00ff


	//----- nvinfo : EIATTR_MERCURY_ISA_VERSION
	.align		4
        /*0040*/ 	.byte	0x03, 0x5f
        /*0042*/ 	.short	0x0101


	//----- nvinfo : EIATTR_VRC_CTA_INIT_COUNT
	.align		4
        /*0044*/ 	.byte	0x02, 0x4a
	.zero		1
	.zero		1


	//----- nvinfo : EIATTR_EXIT_INSTR_OFFSETS
	.align		4
        /*0048*/ 	.byte	0x04, 0x1c
        /*004a*/ 	.short	(.L_21 - .L_20)


	//   ....[0]....
.L_20:
        /*004c*/ 	.word	0x00000080


	//   ....[1]....
        /*0050*/ 	.word	0x000002b0


	//----- nvinfo : EIATTR_CBANK_PARAM_SIZE
	.align		4
.L_21:
        /*0054*/ 	.byte	0x03, 0x19
        /*0056*/ 	.short	0x0014


	//----- nvinfo : EIATTR_PARAM_CBANK
	.align		4
        /*0058*/ 	.byte	0x04, 0x0a
        /*005a*/ 	.short	(.L_23 - .L_22)
	.align		4
.L_22:
        /*005c*/ 	.word	index@(.nv.constant0._Z24readMatrixColumnByColumnPiS_i)
        /*0060*/ 	.short	0x0380
        /*0062*/ 	.short	0x0014


	//----- nvinfo : EIATTR_SW_WAR
	.align		4
.L_23:
        /*0064*/ 	.byte	0x04, 0x36
        /*0066*/ 	.short	(.L_25 - .L_24)
.L_24:
        /*0068*/ 	.word	0x00000008
.L_25:


//--------------------- .nv.info._Z18readMatrixRowByRowPiS_i --------------------------
	.section	.nv.info._Z18readMatrixRowByRowPiS_i,"",@"SHT_CUDA_INFO"
	.sectionflags	@""
	.align	4


	//----- nvinfo : EIATTR_CUDA_API_VERSION
	.align		4
        /*0000*/ 	.byte	0x04, 0x37
        /*0002*/ 	.short	(.L_27 - .L_26)
.L_26:
        /*0004*/ 	.word	0x00000082


	//----- nvinfo : EIATTR_KPARAM_INFO
	.align		4
.L_27:
        /*0008*/ 	.byte	0x04, 0x17
        /*000a*/ 	.short	(.L_29 - .L_28)
.L_28:
        /*000c*/ 	.word	0x00000000
        /*0010*/ 	.short	0x0002
        /*0012*/ 	.short	0x0010
        /*0014*/ 	.byte	0x00, 0xf0, 0x11, 0x00


	//----- nvinfo : EIATTR_KPARAM_INFO
	.align		4
.L_29:
        /*0018*/ 	.byte	0x04, 0x17
        /*001a*/ 	.short	(.L_31 - .L_30)
.L_30:
        /*001c*/ 	.word	0x00000000
        /*0020*/ 	.short	0x0001
        /*0022*/ 	.short	0x0008
        /*0024*/ 	.byte	0x00, 0xf5, 0x21, 0x00


	//----- nvinfo : EIATTR_KPARAM_INFO
	.align		4
.L_31:
        /*0028*/ 	.byte	0x04, 0x17
        /*002a*/ 	.short	(.L_33 - .L_32)
.L_32:
        /*002c*/ 	.word	0x00000000
        /*0030*/ 	.short	0x0000
        /*0032*/ 	.short	0x0000
        /*0034*/ 	.byte	0x00, 0xf5, 0x21, 0x00


	//----- nvinfo : EIATTR_SPARSE_MMA_MASK
	.align		4
.L_33:
        /*0038*/ 	.byte	0x03, 0x50
        /*003a*/ 	.short	0x0000


	//----- nvinfo : EIATTR_MAXREG_COUNT
	.align		4
        /*003c*/ 	.byte	0x03, 0x1b
        /*003e*/ 	.short	0x00ff


	//----- nvinfo : EIATTR_MERCURY_ISA_VERSION
	.align		4
        /*0040*/ 	.byte	0x03, 0x5f
        /*0042*/ 	.short	0x0101


	//----- nvinfo : EIATTR_VRC_CTA_INIT_COUNT
	.align		4
        /*0044*/ 	.byte	0x02, 0x4a
	.zero		1
	.zero		1


	//----- nvinfo : EIATTR_EXIT_INSTR_OFFSETS
	.align		4
        /*0048*/ 	.byte	0x04, 0x1c
        /*004a*/ 	.short	(.L_35 - .L_34)


	//   ....[0]....
.L_34:
        /*004c*/ 	.word	0x00000080


	//   ....[1]....
        /*0050*/ 	.word	0x00000100


	//----- nvinfo : EIATTR_CBANK_PARAM_SIZE
	.align		4
.L_35:
        /*0054*/ 	.byte	0x03, 0x19
        /*0056*/ 	.short	0x0014


	//----- nvinfo : EIATTR_PARAM_CBANK
	.align		4
        /*0058*/ 	.byte	0x04, 0x0a
        /*005a*/ 	.short	(.L_37 - .L_36)
	.align		4
.L_36:
        /*005c*/ 	.word	index@(.nv.constant0._Z18readMatrixRowByRowPiS_i)
        /*0060*/ 	.short	0x0380
        /*0062*/ 	.short	0x0014


	//----- nvinfo : EIATTR_SW_WAR
	.align		4
.L_37:
        /*0064*/ 	.byte	0x04, 0x36
        /*0066*/ 	.short	(.L_39 - .L_38)
.L_38:
        /*0068*/ 	.word	0x00000008
.L_39:


//--------------------- .nv.callgraph             --------------------------
	.section	.nv.callgraph,"",@"SHT_CUDA_CALLGRAPH"
	.align	4
	.sectionentsize	8
	.align		4
        /*0000*/ 	.word	0x00000000
	.align		4
        /*0004*/ 	.word	0xffffffff
	.align		4
        /*0008*/ 	.word	0x00000000
	.align		4
        /*000c*/ 	.word	0xfffffffe
	.align		4
        /*0010*/ 	.word	0x00000000
	.align		4
        /*0014*/ 	.word	0xfffffffd
	.align		4
        /*0018*/ 	.word	0x00000000
	.align		4
        /*001c*/ 	.word	0xfffffffc


//--------------------- .text._Z24readMatrixColumnByColumnPiS_i --------------------------
	.section	.text._Z24readMatrixColumnByColumnPiS_i,"ax",@progbits
	.align	128
        .global         _Z24readMatrixColumnByColumnPiS_i
        .type           _Z24readMatrixColumnByColumnPiS_i,@function
        .size           _Z24readMatrixColumnByColumnPiS_i,(.L_x_2 - _Z24readMatrixColumnByColumnPiS_i)
        .other          _Z24readMatrixColumnByColumnPiS_i,@"STO_CUDA_ENTRY STV_DEFAULT"
_Z24readMatrixColumnByColumnPiS_i:
.text._Z24readMatrixColumnByColumnPiS_i:
[----:B------:R-:W-:Y:S01]  /*0000*/  LDC R1, c[0x0][0x37c] ;  /* 0x0000df00ff017b82 */ /* 0x000fe20000000800 */
[----:B------:R-:W0:Y:S07]  /*0010*/  S2R R0, SR_TID.X ;  /* 0x0000000000007919 */ /* 0x000e2e0000002100 */
[----:B------:R-:W0:Y:S08]  /*0020*/  S2UR UR4, SR_CTAID.X ;  /* 0x00000000000479c3 */ /* 0x000e300000002500 */
[----:B------:R-:W0:Y:S08]  /*0030*/  LDC R3, c[0x0][0x360] ;  /* 0x0000d800ff037b82 */ /* 0x000e300000000800 */
[----:B------:R-:W1:Y:S01]  /*0040*/  LDC R7, c[0x0][0x390] ;  /* 0x0000e400ff077b82 */ /* 0x000e620000000800 */
[----:B0-----:R-:W-:-:S02]  /*0050*/  IMAD R0, R3, UR4, R0 ;  /* 0x0000000403007c24 */ /* 0x001fc4000f8e0200 */
[----:B-1----:R-:W-:-:S05]  /*0060*/  IMAD R3, R7, R7, RZ ;  /* 0x0000000707037224 */ /* 0x002fca00078e02ff */
[----:B------:R-:W-:-:S13]  /*0070*/  ISETP.GE.AND P0, PT, R0, R3, PT ;  /* 0x000000030000720c */ /* 0x000fda0003f06270 */
[----:B------:R-:W-:Y:S05]  /*0080*/  @P0 EXIT ;  /* 0x000000000000094d */ /* 0x000fea0003800000 */
[----:B------:R-:W-:Y:S01]  /*0090*/  IABS R5, R7 ;  /* 0x0000000700057213 */ /* 0x000fe20000000000 */
[----:B------:R-:W0:Y:S03]  /*00a0*/  LDCU.64 UR4, c[0x0][0x358] ;  /* 0x00006b00ff0477ac */ /* 0x000e260008000a00 */
[----:B------:R-:W1:Y:S08]  /*00b0*/  I2F.RP R4, R5 ;  /* 0x0000000500047306 */ /* 0x000e700000209400 */
[----:B-1----:R-:W1:Y:S02]  /*00c0*/  MUFU.RCP R4, R4 ;  /* 0x0000000400047308 */ /* 0x002e640000001000 */
[----:B-1----:R-:W-:-:S06]  /*00d0*/  IADD3 R2, PT, PT, R4, 0xffffffe, RZ ;  /* 0x0ffffffe04027810 */ /* 0x002fcc0007ffe0ff */
[----:B------:R1:W2:Y:S02]  /*00e0*/  F2I.FTZ.U32.TRUNC.NTZ R3, R2 ;  /* 0x0000000200037305 */ /* 0x0002a4000021f000 */
[----:B-1----:R-:W-:Y:S02]  /*00f0*/  HFMA2 R2, -RZ, RZ, 0, 0 ;  /* 0x00000000ff027431 */ /* 0x002fe400000001ff */
[----:B--2---:R-:W-:-:S04]  /*0100*/  IMAD.MOV R6, RZ, RZ, -R3 ;  /* 0x000000ffff067224 */ /* 0x004fc800078e0a03 */
[----:B------:R-:W-:Y:S01]  /*0110*/  IMAD R9, R6, R5, RZ ;  /* 0x0000000506097224 */ /* 0x000fe200078e02ff */
[----:B------:R-:W-:-:S03]  /*0120*/  IABS R6, R0 ;  /* 0x0000000000067213 */ /* 0x000fc60000000000 */
[----:B------:R-:W-:Y:S01]  /*0130*/  IMAD.HI.U32 R3, R3, R9, R2 ;  /* 0x0000000903037227 */ /* 0x000fe200078e0002 */
[----:B------:R-:W-:-:S04]  /*0140*/  LOP3.LUT R2, R0, R7, RZ, 0x3c, !PT ;  /* 0x0000000700027212 */ /* 0x000fc800078e3cff */
[----:B------:R-:W-:Y:S01]  /*0150*/  ISETP.GE.AND P1, PT, R2, RZ, PT ;  /* 0x000000ff0200720c */ /* 0x000fe20003f26270 */
[----:B------:R-:W-:-:S04]  /*0160*/  IMAD.HI.U32 R3, R3, R6, RZ ;  /* 0x0000000603037227 */ /* 0x000fc800078e00ff */
[----:B------:R-:W-:-:S04]  /*0170*/  IMAD.MOV R4, RZ, RZ, -R3 ;  /* 0x000000ffff047224 */ /* 0x000fc800078e0a03 */
[----:B------:R-:W-:-:S05]  /*0180*/  IMAD R4, R5, R4, R6 ;  /* 0x0000000405047224 */ /* 0x000fca00078e0206 */
[----:B------:R-:W-:-:S13]  /*0190*/  ISETP.GT.U32.AND P2, PT, R5, R4, PT ;  /* 0x000000040500720c */ /* 0x000fda0003f44070 */
[-C--:B------:R-:W-:Y:S01]  /*01a0*/  @!P2 IADD3 R4, PT, PT, R4, -R5.reuse, RZ ;  /* 0x800000050404a210 */ /* 0x080fe20007ffe0ff */
[----:B------:R-:W-:Y:S01]  /*01b0*/  @!P2 VIADD R3, R3, 0x1 ;  /* 0x000000010303a836 */ /* 0x000fe20000000000 */
[----:B------:R-:W-:Y:S02]  /*01c0*/  ISETP.NE.AND P2, PT, R7, RZ, PT ;  /* 0x000000ff0700720c */ /* 0x000fe40003f45270 */
[----:B------:R-:W-:-:S13]  /*01d0*/  ISETP.GE.U32.AND P0, PT, R4, R5, PT ;  /* 0x000000050400720c */ /* 0x000fda0003f06070 */
[----:B------:R-:W-:-:S05]  /*01e0*/  @P0 IADD3 R3, PT, PT, R3, 0x1, RZ ;  /* 0x0000000103030810 */ /* 0x000fca0007ffe0ff */
[----:B------:R-:W-:Y:S02]  /*01f0*/  IMAD.MOV.U32 R4, RZ, RZ, R3 ;  /* 0x000000ffff047224 */ /* 0x000fe400078e0003 */
[----:B------:R-:W1:Y:S03]  /*0200*/  LDC.64 R2, c[0x0][0x380] ;  /* 0x0000e000ff027b82 */ /* 0x000e660000000a00 */
[----:B------:R-:W-:Y:S02]  /*0210*/  @!P1 IADD3 R4, PT, PT, -R4, RZ, RZ ;  /* 0x000000ff04049210 */ /* 0x000fe40007ffe1ff */
[----:B------:R-:W-:-:S04]  /*0220*/  @!P2 LOP3.LUT R4, RZ, R7, RZ, 0x33, !PT ;  /* 0x00000007ff04a212 */ /* 0x000fc800078e33ff */
[----:B------:R-:W-:-:S05]  /*0230*/  IADD3 R5, PT, PT, -R4, RZ, RZ ;  /* 0x000000ff04057210 */ /* 0x000fca0007ffe1ff */
[----:B------:R-:W-:-:S04]  /*0240*/  IMAD R5, R7, R5, R0 ;  /* 0x0000000507057224 */ /* 0x000fc800078e0200 */
[----:B------:R-:W-:-:S04]  /*0250*/  IMAD R5, R5, R7, R4 ;  /* 0x0000000705057224 */ /* 0x000fc800078e0204 */
[----:B-1----:R-:W-:Y:S02]  /*0260*/  IMAD.WIDE R2, R5, 0x4, R2 ;  /* 0x0000000405027825 */ /* 0x002fe400078e0202 */
[----:B------:R-:W1:Y:S04]  /*0270*/  LDC.64 R4, c[0x0][0x388] ;  /* 0x0000e200ff047b82 */ /* 0x000e680000000a00 */
[----:B0-----:R-:W2:Y:S01]  /*0280*/  LDG.E R3, desc[UR4][R2.64] ;  /* 0x0000000402037981 */ /* 0x001ea2000c1e1900 */
[----:B-1----:R-:W-:-:S05]  /*0290*/  IMAD.WIDE R4, R0, 0x4, R4 ;  /* 0x0000000400047825 */ /* 0x002fca00078e0204 */
[----:B--2---:R-:W-:Y:S01]  /*02a0*/  STG.E desc[UR4][R4.64], R3 ;  /* 0x0000000304007986 */ /* 0x004fe2000c101904 */
[----:B------:R-:W-:Y:S05]  /*02b0*/  EXIT ;  /* 0x000000000000794d */ /* 0x000fea0003800000 */
.L_x_0:
[----:B------:R-:W-:-:S00]  /*02c0*/  BRA `(.L_x_0) ;  /* 0xfffffffc00fc7947 */ /* 0x000fc0000383ffff */
[----:B------:R-:W-:-:S00]  /*02d0*/  NOP ;  /* 0x0000000000007918 */ /* 0x000fc00000000000 */
        /* <DEDUP_REMOVED lines=10> */
.L_x_2:


//--------------------- .text._Z18readMatrixRowByRowPiS_i --------------------------
	.section	.text._Z18readMatrixRowByRowPiS_i,"ax",@progbits
	.align	128
        .global         _Z18readMatrixRowByRowPiS_i
        .type           _Z18readMatrixRowByRowPiS_i,@function
        .size           _Z18readMatrixRowByRowPiS_i,(.L_x_3 - _Z18readMatrixRowByRowPiS_i)
        .other          _Z18readMatrixRowByRowPiS_i,@"STO_CUDA_ENTRY STV_DEFAULT"
_Z18readMatrixRowByRowPiS_i:
.text._Z18readMatrixRowByRowPiS_i:
[----:B------:R-:W-:Y:S01]  /*0000*/  LDC R1, c[0x0][0x37c] ;  /* 0x0000df00ff017b82 */ /* 0x000fe20000000800 */
[----:B------:R-:W0:Y:S07]  /*0010*/  S2R R7, SR_TID.X ;  /* 0x0000000000077919 */ /* 0x000e2e0000002100 */
[----:B------:R-:W0:Y:S01]  /*0020*/  S2UR UR5, SR_CTAID.X ;  /* 0x00000000000579c3 */ /* 0x000e220000002500 */
[----:B------:R-:W1:Y:S07]  /*0030*/  LDCU UR4, c[0x0][0x390] ;  /* 0x00007200ff0477ac */ /* 0x000e6e0008000800 */
[----:B------:R-:W0:Y:S01]  /*0040*/  LDC R0, c[0x0][0x360] ;  /* 0x0000d800ff007b82 */ /* 0x000e220000000800 */
[----:B-1----:R-:W-:Y:S01]  /*0050*/  UIMAD UR4, UR4, UR4, URZ ;  /* 0x00000004040472a4 */ /* 0x002fe2000f8e02ff */
[----:B0-----:R-:W-:-:S05]  /*0060*/  IMAD R7, R0, UR5, R7 ;  /* 0x0000000500077c24 */ /* 0x001fca000f8e0207 */
[----:B------:R-:W-:-:S13]  /*0070*/  ISETP.GE.AND P0, PT, R7, UR4, PT ;  /* 0x0000000407007c0c */ /* 0x000fda000bf06270 */
[----:B------:R-:W-:Y:S05]  /*0080*/  @P0 EXIT ;  /* 0x000000000000094d */ /* 0x000fea0003800000 */
[----:B------:R-:W0:Y:S01]  /*0090*/  LDC.64 R2, c[0x0][0x380] ;  /* 0x0000e000ff027b82 */ /* 0x000e220000000a00 */
[----:B------:R-:W1:Y:S07]  /*00a0*/  LDCU.64 UR4, c[0x0][0x358] ;  /* 0x00006b00ff0477ac */ /* 0x000e6e0008000a00 */
[----:B------:R-:W2:Y:S01]  /*00b0*/  LDC.64 R4, c[0x0][0x388] ;  /* 0x0000e200ff047b82 */ /* 0x000ea20000000a00 */
[----:B0-----:R-:W-:-:S06]  /*00c0*/  IMAD.WIDE R2, R7, 0x4, R2 ;  /* 0x0000000407027825 */ /* 0x001fcc00078e0202 */
[----:B-1----:R-:W3:Y:S01]  /*00d0*/  LDG.E R3, desc[UR4][R2.64] ;  /* 0x0000000402037981 */ /* 0x002ee2000c1e1900 */
[----:B--2---:R-:W-:-:S05]  /*00e0*/  IMAD.WIDE R4, R7, 0x4, R4 ;  /* 0x0000000407047825 */ /* 0x004fca00078e0204 */
[----:B---3--:R-:W-:Y:S01]  /*00f0*/  STG.E desc[UR4][R4.64], R3 ;  /* 0x0000000304007986 */ /* 0x008fe2000c101904 */
[----:B------:R-:W-:Y:S05]  /*0100*/  EXIT ;  /* 0x000000000000794d */ /* 0x000fea0003800000 */
.L_x_1:
        /* <DEDUP_REMOVED lines=15> */
.L_x_3:


//--------------------- .nv.shared.reserved.0     --------------------------
	.section	.nv.shared.reserved.0,"aw",@nobits
	.weak		__nv_reservedSMEM_offset_0_alias
	.size		__nv_reservedSMEM_offset_0_alias, 0, 64
	.other		__nv_reservedSMEM_offset_0_alias,@"STO_CUDA_RESERVED_SHARED STV_DEFAULT"
__nv_reservedSMEM_offset_0_alias:
	.zero		0
	.zero		64


//--------------------- .nv.constant0._Z24readMatrixColumnByColumnPiS_i --------------------------
	.section	.nv.constant0._Z24readMatrixColumnByColumnPiS_i,"a",@progbits
	.sectionflags	@""
	.align	4
.nv.constant0._Z24readMatrixColumnByColumnPiS_i:
	.zero		916


//--------------------- .nv.constant0._Z18readMatrixRowByRowPiS_i --------------------------
	.section	.nv.constant0._Z18readMatrixRowByRowPiS_i,"a",@progbits
	.sectionflags	@""
	.align	4
.nv.constant0._Z18readMatrixRowByRowPiS_i:
	.zero		916


//--------------------- SYMBOLS --------------------------

	.type		.nv.reservedSmem.offset0,@object
	.size		.nv.reservedSmem.offset0,0x4
